	.headerflags	@"EF_CUDA_TEXMODE_UNIFIED EF_CUDA_64BIT_ADDRESS EF_CUDA_ACCELERATORS EF_CUDA_SM90 EF_CUDA_VIRTUAL_SM(EF_CUDA_SM90)"
	.elftype	@"ET_EXEC"


//--------------------- .nv.info                  --------------------------
	.section	.nv.info,"",@"SHT_CUDA_INFO"
	.align	4


	//----- nvinfo : EIATTR_REGCOUNT
	.align		4
        /*0000*/ 	.byte	0x04, 0x2f
        /*0002*/ 	.short	(.L_1 - .L_0)
	.align		4
.L_0:
        /*0004*/ 	.word	index@(triton_mm)
        /*0008*/ 	.word	0x00000030


	//----- nvinfo : EIATTR_MIN_STACK_SIZE
	.align		4
.L_1:
        /*000c*/ 	.byte	0x04, 0x12
        /*000e*/ 	.short	(.L_3 - .L_2)
	.align		4
.L_2:
        /*0010*/ 	.word	index@(triton_mm)
        /*0014*/ 	.word	0x00000000


	//----- nvinfo : EIATTR_FRAME_SIZE
	.align		4
.L_3:
        /*0018*/ 	.byte	0x04, 0x11
        /*001a*/ 	.short	(.L_5 - .L_4)
	.align		4
.L_4:
        /*001c*/ 	.word	index@(triton_mm)
        /*0020*/ 	.word	0x00000000


	//----- nvinfo : EIATTR_MIN_STACK_SIZE
	.align		4
.L_5:
        /*0024*/ 	.byte	0x04, 0x12
        /*0026*/ 	.short	(.L_7 - .L_6)
	.align		4
.L_6:
        /*0028*/ 	.word	index@(triton_mm)
        /*002c*/ 	.word	0x00000000
.L_7:


//--------------------- .nv.info.triton_mm        --------------------------
	.section	.nv.info.triton_mm,"",@"SHT_CUDA_INFO"
	.sectionflags	@""
	.align	4


	//----- nvinfo : EIATTR_CUDA_API_VERSION
	.align		4
        /*0000*/ 	.byte	0x04, 0x37
        /*0002*/ 	.short	(.L_9 - .L_8)
.L_8:
        /*0004*/ 	.word	0x0000007c


	//----- nvinfo : EIATTR_KPARAM_INFO
	.align		4
.L_9:
        /*0008*/ 	.byte	0x04, 0x17
        /*000a*/ 	.short	(.L_11 - .L_10)
.L_10:
        /*000c*/ 	.word	0x00000000
        /*0010*/ 	.short	0x0004
        /*0012*/ 	.short	0x001c
        /*0014*/ 	.byte	0x00, 0xf0, 0x11, 0x00


	//----- nvinfo : EIATTR_KPARAM_INFO
	.align		4
.L_11:
        /*0018*/ 	.byte	0x04, 0x17
        /*001a*/ 	.short	(.L_13 - .L_12)
.L_12:
        /*001c*/ 	.word	0x00000000
        /*0020*/ 	.short	0x0003
        /*0022*/ 	.short	0x0018
        /*0024*/ 	.byte	0x00, 0xf0, 0x11, 0x00


	//----- nvinfo : EIATTR_KPARAM_INFO
	.align		4
.L_13:
        /*0028*/ 	.byte	0x04, 0x17
        /*002a*/ 	.short	(.L_15 - .L_14)
.L_14:
        /*002c*/ 	.word	0x00000000
        /*0030*/ 	.short	0x0002
        /*0032*/ 	.short	0x0010
        /*0034*/ 	.byte	0x00, 0xf0, 0x21, 0x00


	//----- nvinfo : EIATTR_KPARAM_INFO
	.align		4
.L_15:
        /*0038*/ 	.byte	0x04, 0x17
        /*003a*/ 	.short	(.L_17 - .L_16)
.L_16:
        /*003c*/ 	.word	0x00000000
        /*0040*/ 	.short	0x0001
        /*0042*/ 	.short	0x0008
        /*0044*/ 	.byte	0x00, 0xf0, 0x21, 0x00


	//----- nvinfo : EIATTR_KPARAM_INFO
	.align		4
.L_17:
        /*0048*/ 	.byte	0x04, 0x17
        /*004a*/ 	.short	(.L_19 - .L_18)
.L_18:
        /*004c*/ 	.word	0x00000000
        /*0050*/ 	.short	0x0000
        /*0052*/ 	.short	0x0000
        /*0054*/ 	.byte	0x00, 0xf0, 0x21, 0x00


	//----- nvinfo : EIATTR_SPARSE_MMA_MASK
	.align		4
.L_19:
        /*0058*/ 	.byte	0x03, 0x50
        /*005a*/ 	.short	0x0000


	//----- nvinfo : EIATTR_MAXREG_COUNT
	.align		4
        /*005c*/ 	.byte	0x03, 0x1b
        /*005e*/ 	.short	0x00ff


	//----- nvinfo : EIATTR_EXIT_INSTR_OFFSETS
	.align		4
        /*0060*/ 	.byte	0x04, 0x1c
        /*0062*/ 	.short	(.L_21 - .L_20)


	//   ....[0]....
.L_20:
        /*0064*/ 	.word	0x00000040


	//   ....[1]....
        /*0068*/ 	.word	0x00007c30


	//   ....[2]....
        /*006c*/ 	.word	0x00007c90


	//----- nvinfo : EIATTR_MAX_THREADS
	.align		4
.L_21:
        /*0070*/ 	.byte	0x04, 0x05
        /*0072*/ 	.short	(.L_23 - .L_22)
.L_22:
        /*0074*/ 	.word	0x00000100
        /*0078*/ 	.word	0x00000001
        /*007c*/ 	.word	0x00000001


	//----- nvinfo : EIATTR_CBANK_PARAM_SIZE
	.align		4
.L_23:
        /*0080*/ 	.byte	0x03, 0x19
        /*0082*/ 	.short	0x0020


	//----- nvinfo : EIATTR_PARAM_CBANK
	.align		4
        /*0084*/ 	.byte	0x04, 0x0a
        /*0086*/ 	.short	(.L_25 - .L_24)
	.align		4
.L_24:
        /*0088*/ 	.word	index@(.nv.constant0.triton_mm)
        /*008c*/ 	.short	0x0210
        /*008e*/ 	.short	0x0020


	//----- nvinfo : EIATTR_SW_WAR
	.align		4
.L_25:
        /*0090*/ 	.byte	0x04, 0x36
        /*0092*/ 	.short	(.L_27 - .L_26)
.L_26:
        /*0094*/ 	.word	0x00000008
.L_27:


//--------------------- .nv.callgraph             --------------------------
	.section	.nv.callgraph,"",@"SHT_CUDA_CALLGRAPH"
	.align	4
	.sectionentsize	8
	.align		4
        /*0000*/ 	.word	0x00000000
	.align		4
        /*0004*/ 	.word	0xffffffff
	.align		4
        /*0008*/ 	.word	0x00000000
	.align		4
        /*000c*/ 	.word	0xfffffffe
	.align		4
        /*0010*/ 	.word	0x00000000
	.align		4
        /*0014*/ 	.word	0xfffffffd
	.align		4
        /*0018*/ 	.word	0x00000000
	.align		4
        /*001c*/ 	.word	0xfffffffc


//--------------------- .text.triton_mm           --------------------------
	.section	.text.triton_mm,"ax",@progbits
	.sectionflags	@"SHF_BARRIERS=1"
	.align	128
        .global         triton_mm
        .type           triton_mm,@function
        .size           triton_mm,(.L_x_1 - triton_mm)
        .other          triton_mm,@"STO_CUDA_ENTRY STV_DEFAULT"
triton_mm:
.text.triton_mm:
[----:B------:R-:W1:Y:S02]  /*0000*/  LDC R1, c[0x0][0x28] ;  /* 0x00000a00ff017b82 */ /* 0x000e640000000800 */
[----:B------:R-:W2:Y:S02]  /*0010*/  LDC R12, c[0x0][0x22c] ;  /* 0x00008b00ff0c7b82 */ /* 0x000ea40000000800 */
[----:B--2---:R-:W-:-:S05]  /*0020*/  IMAD R0, R12, 0xc00, RZ ;  /* 0x00000c000c007824 */ /* 0x004fca00078e02ff */
[----:B------:R-:W-:-:S13]  /*0030*/  ISETP.NE.AND P0, PT, R0, RZ, PT ;  /* 0x000000ff0000720c */ /* 0x000fda0003f05270 */
[----:B------:R-:W-:Y:S05]  /*0040*/  @!P0 EXIT ;  /* 0x000000000000894d */ /* 0x000fea0003800000 */
[----:B------:R-:W2:Y:S01]  /*0050*/  S2R R7, SR_CTAID.X ;  /* 0x0000000000077919 */ /* 0x000ea20000002500 */
[----:B------:R-:W-:Y:S01]  /*0060*/  VIADD R0, R12, 0x1f ;  /* 0x0000001f0c007836 */ /* 0x000fe20000000000 */
[----:B------:R-:W3:Y:S01]  /*0070*/  LDC R15, c[0x0][0x228] ;  /* 0x00008a00ff0f7b82 */ /* 0x000ee20000000800 */
[----:B------:R-:W-:Y:S01]  /*0080*/  UMOV UR4, 0x400 ;  /* 0x0000040000047882 */ /* 0x000fe20000000000 */
[----:B------:R-:W4:Y:S01]  /*0090*/  S2R R42, SR_TID.X ;  /* 0x00000000002a7919 */ /* 0x000f220000002100 */
[----:B------:R-:W-:Y:S01]  /*00a0*/  ULDC.64 UR6, c[0x0][0x208] ;  /* 0x0000820000067ab9 */ /* 0x000fe20000000a00 */
[----:B------:R-:W-:Y:S01]  /*00b0*/  SHF.R.S32.HI R3, RZ, 0x1f, R0 ;  /* 0x0000001fff037819 */ /* 0x000fe20000011400 */
[----:B------:R-:W-:-:S03]  /*00c0*/  ULDC.64 UR8, c[0x0][0x210] ;  /* 0x0000840000087ab9 */ /* 0x000fc60000000a00 */
[----:B------:R-:W-:Y:S01]  /*00d0*/  LEA.HI R3, R3, R0, RZ, 0x5 ;  /* 0x0000000003037211 */ /* 0x000fe200078f28ff */
[----:B------:R-:W5:Y:S01]  /*00e0*/  S2UR UR5, SR_CgaCtaId ;  /* 0x00000000000579c3 */ /* 0x000f620000008800 */
[C---:B--2---:R-:W-:Y:S01]  /*00f0*/  IMAD.HI R2, R7.reuse, 0x2aaaaaab, RZ ;  /* 0x2aaaaaab07027827 */ /* 0x044fe200078e02ff */
[----:B------:R-:W-:Y:S02]  /*0100*/  IABS R11, R7 ;  /* 0x00000007000b7213 */ /* 0x000fe40000000000 */
[----:B------:R-:W-:Y:S01]  /*0110*/  ISETP.GE.AND P1, PT, R7, RZ, PT ;  /* 0x000000ff0700720c */ /* 0x000fe20003f26270 */
[----:B-1---5:R-:W-:Y:S01]  /*0120*/  UPRMT UR4, UR5, 0x654, UR4 ;  /* 0x0000065405047896 */ /* 0x022fe20008000004 */
[----:B------:R-:W-:Y:S02]  /*0130*/  SHF.R.U32.HI R5, RZ, 0x1f, R2 ;  /* 0x0000001fff057819 */ /* 0x000fe40000011602 */
[----:B----4-:R-:W-:Y:S01]  /*0140*/  SHF.R.U32.HI R14, RZ, 0x1, R42 ;  /* 0x00000001ff0e7819 */ /* 0x010fe2000001162a */
[----:B------:R-:W-:Y:S01]  /*0150*/  ULDC UR5, c[0x0][0x22c] ;  /* 0x00008b0000057ab9 */ /* 0x000fe20000000800 */
[----:B------:R-:W-:-:S02]  /*0160*/  LEA.HI.SX32 R6, R2, R5, 0x1a ;  /* 0x0000000502067211 */ /* 0x000fc400078fd2ff */
[----:B------:R-:W-:Y:S02]  /*0170*/  LOP3.LUT R16, R42, 0x1f, RZ, 0xc0, !PT ;  /* 0x0000001f2a107812 */ /* 0x000fe400078ec0ff */
[--C-:B------:R-:W-:Y:S01]  /*0180*/  SHF.R.U32.HI R43, RZ, 0x2, R42.reuse ;  /* 0x00000002ff2b7819 */ /* 0x100fe2000001162a */
[----:B------:R-:W-:Y:S01]  /*0190*/  IMAD.SHL.U32 R8, R6, 0x8, RZ ;  /* 0x0000000806087824 */ /* 0x000fe200078e00ff */
[----:B------:R-:W-:Y:S02]  /*01a0*/  SHF.R.U32.HI R44, RZ, 0x3, R42 ;  /* 0x00000003ff2c7819 */ /* 0x000fe4000001162a */
[----:B------:R-:W-:Y:S02]  /*01b0*/  LOP3.LUT R43, R43, 0x18, RZ, 0xc0, !PT ;  /* 0x000000182b2b7812 */ /* 0x000fe400078ec0ff */
[----:B------:R-:W-:Y:S02]  /*01c0*/  LEA.HI.SX32 R2, R3, -R8, 0x1b ;  /* 0x8000000803027211 */ /* 0x000fe400078fdaff */
[----:B------:R-:W-:-:S02]  /*01d0*/  LOP3.LUT R44, R44, 0x10, RZ, 0xc0, !PT ;  /* 0x000000102c2c7812 */ /* 0x000fc400078ec0ff */
[----:B------:R-:W-:Y:S02]  /*01e0*/  VIMNMX R2, R2, 0x8, PT ;  /* 0x0000000802027848 */ /* 0x000fe40003fe0100 */
[----:B------:R-:W-:Y:S02]  /*01f0*/  SHF.R.U32.HI R45, RZ, 0x3, R42 ;  /* 0x00000003ff2d7819 */ /* 0x000fe4000001162a */
[-C--:B------:R-:W-:Y:S02]  /*0200*/  IABS R3, R2.reuse ;  /* 0x0000000200037213 */ /* 0x080fe40000000000 */
[----:B------:R-:W-:Y:S02]  /*0210*/  IABS R13, R2 ;  /* 0x00000002000d7213 */ /* 0x000fe40000000000 */
[----:B------:R-:W1:Y:S01]  /*0220*/  I2F.RP R0, R3 ;  /* 0x0000000300007306 */ /* 0x000e620000209400 */
[----:B------:R-:W-:Y:S02]  /*0230*/  SGXT.U32 R45, R45, 0x2 ;  /* 0x000000022d2d781a */ /* 0x000fe40000000000 */
[----:B------:R-:W-:-:S05]  /*0240*/  IMAD.MOV R13, RZ, RZ, -R13 ;  /* 0x000000ffff0d7224 */ /* 0x000fca00078e0a0d */
[----:B-1----:R-:W1:Y:S02]  /*0250*/  MUFU.RCP R0, R0 ;  /* 0x0000000000007308 */ /* 0x002e640000001000 */
[----:B-1----:R-:W-:Y:S01]  /*0260*/  VIADD R4, R0, 0xffffffe ;  /* 0x0ffffffe00047836 */ /* 0x002fe20000000000 */
[----:B------:R-:W-:-:S05]  /*0270*/  IABS R0, R12 ;  /* 0x0000000c00007213 */ /* 0x000fca0000000000 */
[----:B------:R1:W2:Y:S02]  /*0280*/  F2I.FTZ.U32.TRUNC.NTZ R5, R4 ;  /* 0x0000000400057305 */ /* 0x0002a4000021f000 */
[----:B-1----:R-:W-:Y:S02]  /*0290*/  IMAD.MOV.U32 R4, RZ, RZ, RZ ;  /* 0x000000ffff047224 */ /* 0x002fe400078e00ff */
[----:B--2---:R-:W-:-:S04]  /*02a0*/  IMAD.MOV R10, RZ, RZ, -R5 ;  /* 0x000000ffff0a7224 */ /* 0x004fc800078e0a05 */
[----:B------:R-:W-:Y:S02]  /*02b0*/  IMAD R9, R10, R3, RZ ;  /* 0x000000030a097224 */ /* 0x000fe400078e02ff */
[----:B------:R-:W-:Y:S02]  /*02c0*/  IMAD.MOV.U32 R10, RZ, RZ, R11 ;  /* 0x000000ffff0a7224 */ /* 0x000fe400078e000b */
[----:B------:R-:W-:Y:S02]  /*02d0*/  IMAD.HI.U32 R5, R5, R9, R4 ;  /* 0x0000000905057227 */ /* 0x000fe400078e0004 */
[----:B------:R-:W1:Y:S02]  /*02e0*/  I2F.RP R9, R0 ;  /* 0x0000000000097306 */ /* 0x000e640000209400 */
[----:B------:R-:W-:Y:S02]  /*02f0*/  IMAD R11, R6, -0x180, R7 ;  /* 0xfffffe80060b7824 */ /* 0x000fe400078e0207 */
[----:B------:R-:W-:-:S03]  /*0300*/  IMAD.HI.U32 R4, R5, R10, RZ ;  /* 0x0000000a05047227 */ /* 0x000fc600078e00ff */
[----:B------:R-:W-:Y:S01]  /*0310*/  IABS R6, R11 ;  /* 0x0000000b00067213 */ /* 0x000fe20000000000 */
[----:B------:R-:W-:-:S04]  /*0320*/  IMAD R4, R4, R13, R10 ;  /* 0x0000000d04047224 */ /* 0x000fc800078e020a */
[----:B------:R-:W-:Y:S01]  /*0330*/  IMAD.HI.U32 R10, R5, R6, RZ ;  /* 0x00000006050a7227 */ /* 0x000fe200078e00ff */
[----:B------:R-:W-:Y:S01]  /*0340*/  ISETP.GT.U32.AND P0, PT, R3, R4, PT ;  /* 0x000000040300720c */ /* 0x000fe20003f04070 */
[----:B-1----:R-:W1:Y:S02]  /*0350*/  MUFU.RCP R9, R9 ;  /* 0x0000000900097308 */ /* 0x002e640000001000 */
[----:B------:R-:W-:Y:S01]  /*0360*/  IMAD R6, R10, R13, R6 ;  /* 0x0000000d0a067224 */ /* 0x000fe200078e0206 */
[----:B------:R-:W-:-:S04]  /*0370*/  LOP3.LUT R5, RZ, R2, RZ, 0x33, !PT ;  /* 0x00000002ff057212 */ /* 0x000fc800078e33ff */
[----:B------:R-:W-:-:S05]  /*0380*/  ISETP.GT.U32.AND P2, PT, R3, R6, PT ;  /* 0x000000060300720c */ /* 0x000fca0003f44070 */
[----:B------:R-:W-:Y:S02]  /*0390*/  @!P0 IMAD.IADD R4, R4, 0x1, -R3 ;  /* 0x0000000104048824 */ /* 0x000fe400078e0a03 */
[----:B-1----:R-:W-:-:S03]  /*03a0*/  VIADD R7, R9, 0xffffffe ;  /* 0x0ffffffe09077836 */ /* 0x002fc60000000000 */
[----:B------:R-:W-:-:S03]  /*03b0*/  ISETP.GT.U32.AND P0, PT, R3, R4, PT ;  /* 0x000000040300720c */ /* 0x000fc60003f04070 */
[----:B------:R-:W-:Y:S01]  /*03c0*/  @!P2 IMAD.IADD R6, R6, 0x1, -R3 ;  /* 0x000000010606a824 */ /* 0x000fe200078e0a03 */
[----:B------:R-:W1:Y:S01]  /*03d0*/  F2I.FTZ.U32.TRUNC.NTZ R7, R7 ;  /* 0x0000000700077305 */ /* 0x000e62000021f000 */
[----:B------:R-:W-:-:S08]  /*03e0*/  @!P2 VIADD R10, R10, 0x1 ;  /* 0x000000010a0aa836 */ /* 0x000fd00000000000 */
[----:B------:R-:W-:Y:S01]  /*03f0*/  @!P0 IMAD.IADD R4, R4, 0x1, -R3 ;  /* 0x0000000104048824 */ /* 0x000fe200078e0a03 */
[----:B------:R-:W-:Y:S02]  /*0400*/  ISETP.NE.AND P0, PT, R2, RZ, PT ;  /* 0x000000ff0200720c */ /* 0x000fe40003f05270 */
[----:B------:R-:W-:Y:S01]  /*0410*/  LOP3.LUT R2, R11, R2, RZ, 0x3c, !PT ;  /* 0x000000020b027212 */ /* 0x000fe200078e3cff */
[----:B------:R-:W-:Y:S01]  /*0420*/  @!P1 IMAD.MOV R4, RZ, RZ, -R4 ;  /* 0x000000ffff049224 */ /* 0x000fe200078e0a04 */
[----:B------:R-:W-:Y:S01]  /*0430*/  ISETP.GE.U32.AND P1, PT, R6, R3, PT ;  /* 0x000000030600720c */ /* 0x000fe20003f26070 */
[----:B------:R-:W-:Y:S01]  /*0440*/  IMAD.MOV.U32 R6, RZ, RZ, RZ ;  /* 0x000000ffff067224 */ /* 0x000fe200078e00ff */
[----:B------:R-:W-:Y:S01]  /*0450*/  ISETP.GE.AND P2, PT, R2, RZ, PT ;  /* 0x000000ff0200720c */ /* 0x000fe20003f46270 */
[----:B-1----:R-:W-:Y:S01]  /*0460*/  IMAD.MOV R13, RZ, RZ, -R7 ;  /* 0x000000ffff0d7224 */ /* 0x002fe200078e0a07 */
[----:B------:R-:W-:Y:S02]  /*0470*/  SEL R9, R5, R4, !P0 ;  /* 0x0000000405097207 */ /* 0x000fe40004000000 */
[----:B------:R-:W-:-:S03]  /*0480*/  SHF.R.U32.HI R4, RZ, 0x3, R42 ;  /* 0x00000003ff047819 */ /* 0x000fc6000001162a */
[----:B------:R-:W-:Y:S01]  /*0490*/  IMAD.IADD R9, R8, 0x1, R9 ;  /* 0x0000000108097824 */ /* 0x000fe200078e0209 */
[----:B------:R-:W-:Y:S02]  /*04a0*/  SGXT.U32 R4, R4, 0x5 ;  /* 0x000000050404781a */ /* 0x000fe40000000000 */
[----:B------:R-:W-:Y:S01]  /*04b0*/  SHF.R.U32.HI R8, RZ, 0x2, R42 ;  /* 0x00000002ff087819 */ /* 0x000fe2000001162a */
[----:B------:R-:W-:Y:S02]  /*04c0*/  IMAD.SHL.U32 R9, R9, 0x20, RZ ;  /* 0x0000002009097824 */ /* 0x000fe400078e00ff */
[----:B------:R-:W-:Y:S01]  /*04d0*/  @P1 VIADD R10, R10, 0x1 ;  /* 0x000000010a0a1836 */ /* 0x000fe20000000000 */
[----:B------:R-:W-:Y:S02]  /*04e0*/  SGXT.U32 R8, R8, 0x6 ;  /* 0x000000060808781a */ /* 0x000fe40000000000 */
[----:B------:R-:W-:Y:S01]  /*04f0*/  LOP3.LUT R40, R9, R4, RZ, 0xfc, !PT ;  /* 0x0000000409287212 */ /* 0x000fe200078efcff */
[----:B------:R-:W-:-:S02]  /*0500*/  IMAD R9, R13, R0, RZ ;  /* 0x000000000d097224 */ /* 0x000fc400078e02ff */
[----:B------:R-:W-:Y:S01]  /*0510*/  @!P2 IMAD.MOV R10, RZ, RZ, -R10 ;  /* 0x000000ffff0aa224 */ /* 0x000fe200078e0a0a */
[----:B------:R-:W-:Y:S01]  /*0520*/  IABS R3, R40 ;  /* 0x0000002800037213 */ /* 0x000fe20000000000 */
[----:B------:R-:W-:Y:S01]  /*0530*/  IMAD.HI.U32 R6, R7, R9, R6 ;  /* 0x0000000907067227 */ /* 0x000fe200078e0006 */
[----:B------:R-:W-:Y:S02]  /*0540*/  ISETP.GE.AND P2, PT, R40, RZ, PT ;  /* 0x000000ff2800720c */ /* 0x000fe40003f46270 */
[----:B------:R-:W-:Y:S01]  /*0550*/  SEL R41, R5, R10, !P0 ;  /* 0x0000000a05297207 */ /* 0x000fe20004000000 */
[----:B------:R-:W-:Y:S01]  /*0560*/  IMAD.MOV.U32 R9, RZ, RZ, R3 ;  /* 0x000000ffff097224 */ /* 0x000fe200078e0003 */
[----:B------:R-:W-:Y:S01]  /*0570*/  ISETP.NE.AND P0, PT, R12, RZ, PT ;  /* 0x000000ff0c00720c */ /* 0x000fe20003f05270 */
[----:B------:R-:W1:Y:S01]  /*0580*/  LDC.64 R2, c[0x0][0x210] ;  /* 0x00008400ff027b82 */ /* 0x000e620000000a00 */
[----:B------:R-:W-:Y:S02]  /*0590*/  IMAD.SHL.U32 R13, R42, 0x4, RZ ;  /* 0x000000042a0d7824 */ /* 0x000fe400078e00ff */
[----:B------:R-:W-:-:S03]  /*05a0*/  IMAD.HI.U32 R6, R6, R9, RZ ;  /* 0x0000000906067227 */ /* 0x000fc600078e00ff */
[----:B------:R-:W-:Y:S01]  /*05b0*/  LOP3.LUT R14, R13, 0x18, R14, 0x48, !PT ;  /* 0x000000180d0e7812 */ /* 0x000fe200078e480e */
[----:B------:R-:W-:Y:S02]  /*05c0*/  IMAD.MOV R6, RZ, RZ, -R6 ;  /* 0x000000ffff067224 */ /* 0x000fe400078e0a06 */
[----:B------:R-:W-:Y:S02]  /*05d0*/  IMAD.SHL.U32 R41, R41, 0x40, RZ ;  /* 0x0000004029297824 */ /* 0x000fe400078e00ff */
[----:B------:R-:W-:-:S03]  /*05e0*/  IMAD R9, R0, R6, R9 ;  /* 0x0000000600097224 */ /* 0x000fc600078e0209 */
[----:B------:R-:W-:Y:S02]  /*05f0*/  LOP3.LUT R11, R41, R8, RZ, 0xfc, !PT ;  /* 0x00000008290b7212 */ /* 0x000fe400078efcff */
[----:B------:R-:W-:-:S03]  /*0600*/  ISETP.GT.U32.AND P1, PT, R0, R9, PT ;  /* 0x000000090000720c */ /* 0x000fc60003f24070 */
[----:B------:R-:W-:-:S05]  /*0610*/  IMAD.HI R5, R11, 0x2aaaaaab, RZ ;  /* 0x2aaaaaab0b057827 */ /* 0x000fca00078e02ff */
[----:B------:R-:W-:-:S04]  /*0620*/  SHF.R.U32.HI R6, RZ, 0x1f, R5 ;  /* 0x0000001fff067819 */ /* 0x000fc80000011605 */
[----:B------:R-:W-:Y:S01]  /*0630*/  LEA.HI R10, R5, R6, RZ, 0x17 ;  /* 0x00000006050a7211 */ /* 0x000fe200078fb8ff */
[----:B------:R-:W-:Y:S01]  /*0640*/  @!P1 IMAD.IADD R9, R9, 0x1, -R0 ;  /* 0x0000000109099824 */ /* 0x000fe200078e0a00 */
[----:B------:R-:W2:Y:S01]  /*0650*/  LDC.64 R6, c[0x0][0x218] ;  /* 0x00008600ff067b82 */ /* 0x000ea20000000a00 */
[----:B------:R-:W-:Y:S02]  /*0660*/  IMAD.SHL.U32 R5, R42, 0x8, RZ ;  /* 0x000000082a057824 */ /* 0x000fe400078e00ff */
[----:B------:R-:W-:Y:S01]  /*0670*/  IMAD R11, R10, -0xc00, R11 ;  /* 0xfffff4000a0b7824 */ /* 0x000fe200078e020b */
[----:B------:R-:W-:-:S13]  /*0680*/  ISETP.GT.U32.AND P1, PT, R0, R9, PT ;  /* 0x000000090000720c */ /* 0x000fda0003f24070 */
[----:B------:R-:W-:Y:S01]  /*0690*/  @!P1 IMAD.IADD R9, R9, 0x1, -R0 ;  /* 0x0000000109099824 */ /* 0x000fe200078e0a00 */
[----:B------:R-:W-:Y:S02]  /*06a0*/  LOP3.LUT R0, R5, 0x18, RZ, 0xc0, !PT ;  /* 0x0000001805007812 */ /* 0x000fe400078ec0ff */
[----:B------:R-:W-:Y:S01]  /*06b0*/  LOP3.LUT R5, R5, 0x18, R42, 0x48, !PT ;  /* 0x0000001805057812 */ /* 0x000fe200078e482a */
[----:B------:R-:W-:Y:S02]  /*06c0*/  IMAD.MOV.U32 R10, RZ, RZ, R9 ;  /* 0x000000ffff0a7224 */ /* 0x000fe400078e0009 */
[----:B---3--:R-:W-:Y:S01]  /*06d0*/  IMAD R9, R15, 0xc00, RZ ;  /* 0x00000c000f097824 */ /* 0x008fe200078e02ff */
[----:B------:R-:W-:Y:S01]  /*06e0*/  LOP3.LUT R15, R14, 0x4, R13, 0xf8, !PT ;  /* 0x000000040e0f7812 */ /* 0x000fe200078ef80d */
[----:B------:R-:W-:Y:S01]  /*06f0*/  @!P2 IMAD.MOV R10, RZ, RZ, -R10 ;  /* 0x000000ffff0aa224 */ /* 0x000fe200078e0a0a */
[----:B------:R-:W-:Y:S01]  /*0700*/  @!P0 LOP3.LUT R10, RZ, R12, RZ, 0x33, !PT ;  /* 0x0000000cff0a8212 */ /* 0x000fe200078e33ff */
[----:B------:R-:W-:Y:S01]  /*0710*/  IMAD R11, R11, 0xc00, R0 ;  /* 0x00000c000b0b7824 */ /* 0x000fe200078e0200 */
[----:B------:R-:W-:Y:S01]  /*0720*/  LOP3.LUT R13, R13, 0x1c, RZ, 0xc0, !PT ;  /* 0x0000001c0d0d7812 */ /* 0x000fe200078ec0ff */
[----:B-1----:R-:W-:Y:S01]  /*0730*/  IMAD.WIDE R2, R9, 0x2, R2 ;  /* 0x0000000209027825 */ /* 0x002fe200078e0202 */
[----:B------:R-:W-:-:S03]  /*0740*/  LOP3.LUT R12, R42, 0x7, RZ, 0xc0, !PT ;  /* 0x000000072a0c7812 */ /* 0x000fc600078ec0ff */
[----:B------:R-:W-:Y:S02]  /*0750*/  IMAD R0, R4, 0x20, R15 ;  /* 0x0000002004007824 */ /* 0x000fe400078e020f */
[----:B------:R-:W-:Y:S01]  /*0760*/  IMAD R13, R10, 0xc00, R13 ;  /* 0x00000c000a0d7824 */ /* 0x000fe200078e020d */
[----:B------:R-:W-:Y:S01]  /*0770*/  SHF.R.U32.HI R10, RZ, 0x4, R42 ;  /* 0x00000004ff0a7819 */ /* 0x000fe2000001162a */
[----:B------:R-:W-:Y:S01]  /*0780*/  IMAD R8, R8, 0x20, R5 ;  /* 0x0000002008087824 */ /* 0x000fe200078e0205 */
[----:B------:R-:W-:Y:S01]  /*0790*/  LEA R0, R0, UR4, 0x1 ;  /* 0x0000000400007c11 */ /* 0x000fe2000f8e08ff */
[----:B------:R-:W-:Y:S01]  /*07a0*/  IMAD.WIDE R4, R13, 0x2, R2 ;  /* 0x000000020d047825 */ /* 0x000fe200078e0202 */
[----:B------:R-:W-:Y:S02]  /*07b0*/  SHF.R.U32.HI R3, RZ, 0x3, R16 ;  /* 0x00000003ff037819 */ /* 0x000fe40000011610 */
[----:B------:R-:W-:Y:S01]  /*07c0*/  LEA R2, R8, UR4, 0x1 ;  /* 0x0000000408027c11 */ /* 0x000fe2000f8e08ff */
[----:B--2---:R-:W-:Y:S01]  /*07d0*/  IMAD.WIDE R6, R11, 0x2, R6 ;  /* 0x000000020b067825 */ /* 0x004fe200078e0206 */
[----:B------:R-:W-:Y:S01]  /*07e0*/  @!PT LDS RZ, [RZ] ;  /* 0x00000000fffff984 */ /* 0x000fe20000000800 */
[----:B------:R-:W-:Y:S01]  /*07f0*/  @!PT LDS RZ, [RZ] ;  /* 0x00000000fffff984 */ /* 0x000fe20000000800 */
[----:B------:R-:W-:Y:S01]  /*0800*/  @!PT LDS RZ, [RZ] ;  /* 0x00000000fffff984 */ /* 0x000fe20000000800 */
[----:B------:R-:W-:Y:S01]  /*0810*/  LDGSTS.E.64 [R0], desc[UR6][R4.64] ;  /* 0x0000000004007fae */ /* 0x000fe2000b921a46 */
[----:B------:R-:W-:-:S02]  /*0820*/  SGXT.U32 R3, R3, 0x1 ;  /* 0x000000010303781a */ /* 0x000fc40000000000 */
[----:B------:R-:W-:Y:S01]  /*0830*/  SGXT.U32 R10, R10, 0x1 ;  /* 0x000000010a0a781a */ /* 0x000fe20000000000 */
[----:B------:R-:W0:Y:S01]  /*0840*/  LDGDEPBAR ;  /* 0x00000000000079af */ /* 0x000e220000000000 */
[----:B------:R-:W-:Y:S02]  /*0850*/  SHF.R.U32.HI R11, RZ, 0x1, R42 ;  /* 0x00000001ff0b7819 */ /* 0x000fe4000001162a */
[----:B------:R-:W-:Y:S01]  /*0860*/  IADD3 R34, P1, R6, 0x1000, RZ ;  /* 0x0000100006227810 */ /* 0x000fe20007f3e0ff */
[----:B------:R-:W-:Y:S01]  /*0870*/  LDGSTS.E.BYPASS.128 [R2+0x2000], desc[UR6][R6.64] ;  /* 0x0200000006027fae */ /* 0x000fe2000b901c46 */
[----:B------:R-:W-:-:S03]  /*0880*/  SGXT.U32 R11, R11, 0x2 ;  /* 0x000000020b0b781a */ /* 0x000fc60000000000 */
[----:B------:R-:W0:Y:S01]  /*0890*/  LDGDEPBAR ;  /* 0x00000000000079af */ /* 0x000e220000000000 */
[-C--:B------:R-:W-:Y:S01]  /*08a0*/  LOP3.LUT R8, R10, R11.reuse, RZ, 0x3c, !PT ;  /* 0x0000000b0a087212 */ /* 0x080fe200078e3cff */
[----:B------:R-:W-:Y:S01]  /*08b0*/  IMAD.X R35, RZ, RZ, R7, P1 ;  /* 0x000000ffff237224 */ /* 0x000fe200008e0607 */
[C---:B------:R-:W-:Y:S01]  /*08c0*/  LOP3.LUT R14, R3.reuse, R11, RZ, 0x3c, !PT ;  /* 0x0000000b030e7212 */ /* 0x040fe200078e3cff */
[----:B------:R-:W-:Y:S04]  /*08d0*/  BAR.SYNC.DEFER_BLOCKING 0x0 ;  /* 0x0000000000007b1d */ /* 0x000fe80000010000 */
[----:B------:R-:W-:Y:S02]  /*08e0*/  IMAD.SHL.U32 R14, R14, 0x8, RZ ;  /* 0x000000080e0e7824 */ /* 0x000fe400078e00ff */
[----:B------:R-:W-:Y:S01]  /*08f0*/  @!PT LDS RZ, [RZ] ;  /* 0x00000000fffff984 */ /* 0x000fe20000000800 */
[----:B------:R-:W-:Y:S01]  /*0900*/  @!PT LDS RZ, [RZ] ;  /* 0x00000000fffff984 */ /* 0x000fe20000000800 */
[----:B------:R-:W-:Y:S01]  /*0910*/  @!PT LDS RZ, [RZ] ;  /* 0x00000000fffff984 */ /* 0x000fe20000000800 */
[----:B------:R-:W-:Y:S04]  /*0920*/  LDGSTS.E.64 [R0+0x800], desc[UR6][R4.64+0x40] ;  /* 0x0080004004007fae */ /* 0x000fe8000b921a46 */
[----:B------:R-:W0:Y:S04]  /*0930*/  LDGDEPBAR ;  /* 0x00000000000079af */ /* 0x000e280000000000 */
[----:B------:R-:W-:Y:S04]  /*0940*/  LDGSTS.E.BYPASS.128 [R2+0x3000], desc[UR6][R6.64+0x40] ;  /* 0x0300004006027fae */ /* 0x000fe8000b901c46 */
[----:B------:R-:W0:Y:S01]  /*0950*/  LDGDEPBAR ;  /* 0x00000000000079af */ /* 0x000e220000000000 */
[----:B------:R-:W-:Y:S06]  /*0960*/  BAR.SYNC.DEFER_BLOCKING 0x0 ;  /* 0x0000000000007b1d */ /* 0x000fec0000010000 */
        /* <DEDUP_REMOVED lines=11> */
[----:B------:R1:W-:Y:S04]  /*0a20*/  LDGSTS.E.64 [R0+0x1800], desc[UR6][R4.64+0xc0] ;  /* 0x018000c004007fae */ /* 0x0003e8000b921a46 */
[----:B------:R-:W0:Y:S04]  /*0a30*/  LDGDEPBAR ;  /* 0x00000000000079af */ /* 0x000e280000000000 */
[----:B------:R-:W-:Y:S04]  /*0a40*/  LDGSTS.E.BYPASS.128 [R2+0x5000], desc[UR6][R6.64+0xc0] ;  /* 0x050000c006027fae */ /* 0x000fe8000b901c46 */
[----:B------:R-:W0:Y:S01]  /*0a50*/  LDGDEPBAR ;  /* 0x00000000000079af */ /* 0x000e220000000000 */
[----:B-1----:R-:W-:-:S02]  /*0a60*/  IMAD.SHL.U32 R5, R3, 0x8, RZ ;  /* 0x0000000803057824 */ /* 0x002fc400078e00ff */
[----:B------:R-:W-:Y:S01]  /*0a70*/  IMAD R4, R10, 0x20, R43 ;  /* 0x000000200a047824 */ /* 0x000fe200078e022b */
[----:B------:R-:W-:Y:S01]  /*0a80*/  LOP3.LUT R10, R11, 0x2, R10, 0x1e, !PT ;  /* 0x000000020b0a7812 */ /* 0x000fe200078e1e0a */
[----:B------:R-:W-:Y:S01]  /*0a90*/  IMAD.SHL.U32 R3, R8, 0x8, RZ ;  /* 0x0000000808037824 */ /* 0x000fe200078e00ff */
[----:B------:R-:W-:Y:S01]  /*0aa0*/  LOP3.LUT R15, R5, R44, RZ, 0xfc, !PT ;  /* 0x0000002c050f7212 */ /* 0x000fe200078efcff */
[----:B------:R-:W-:Y:S01]  /*0ab0*/  IMAD.IADD R12, R12, 0x1, R4 ;  /* 0x000000010c0c7824 */ /* 0x000fe200078e0204 */
[----:B------:R-:W-:Y:S01]  /*0ac0*/  LOP3.LUT R11, R11, 0x2, R45, 0x1e, !PT ;  /* 0x000000020b0b7812 */ /* 0x000fe200078e1e2d */
[----:B------:R-:W-:Y:S01]  /*0ad0*/  IMAD.WIDE R4, R13, 0x2, RZ ;  /* 0x000000020d047825 */ /* 0x000fe200078e02ff */
[----:B------:R-:W-:-:S03]  /*0ae0*/  LOP3.LUT R15, R15, 0x7, R42, 0xf8, !PT ;  /* 0x000000070f0f7812 */ /* 0x000fc600078ef82a */
[----:B------:R-:W-:Y:S02]  /*0af0*/  IMAD.SHL.U32 R17, R12, 0x20, RZ ;  /* 0x000000200c117824 */ /* 0x000fe400078e00ff */
[----:B------:R-:W-:-:S03]  /*0b00*/  IMAD.WIDE R8, R9, 0x2, R4 ;  /* 0x0000000209087825 */ /* 0x000fc600078e0204 */
[----:B------:R-:W-:Y:S01]  /*0b10*/  LOP3.LUT R4, R17, R14, RZ, 0xfc, !PT ;  /* 0x0000000e11047212 */ /* 0x000fe200078efcff */
[----:B------:R-:W-:Y:S01]  /*0b20*/  IMAD.SHL.U32 R16, R15, 0x20, RZ ;  /* 0x000000200f107824 */ /* 0x000fe200078e00ff */
[----:B------:R-:W-:Y:S01]  /*0b30*/  IADD3 R38, P0, R8, UR8, RZ ;  /* 0x0000000808267c10 */ /* 0x000fe2000ff1e0ff */
[----:B------:R-:W-:Y:S01]  /*0b40*/  IMAD.SHL.U32 R5, R10, 0x8, RZ ;  /* 0x000000080a057824 */ /* 0x000fe200078e00ff */
[----:B------:R-:W-:Y:S01]  /*0b50*/  LEA R4, R4, UR4, 0x1 ;  /* 0x0000000404047c11 */ /* 0x000fe2000f8e08ff */
[----:B------:R-:W-:Y:S01]  /*0b60*/  IMAD.SHL.U32 R10, R11, 0x8, RZ ;  /* 0x000000080b0a7824 */ /* 0x000fe200078e00ff */
[----:B------:R-:W-:-:S04]  /*0b70*/  DEPBAR.LE SB0, 0x6 ;  /* 0x000081800000791a */ /* 0x000fc80000000000 */
[----:B------:R-:W-:Y:S01]  /*0b80*/  BAR.SYNC.DEFER_BLOCKING 0x0 ;  /* 0x0000000000007b1d */ /* 0x000fe20000010000 */
[C---:B------:R-:W-:Y:S01]  /*0b90*/  LOP3.LUT R5, R16.reuse, R5, RZ, 0xfc, !PT ;  /* 0x0000000510057212 */ /* 0x040fe200078efcff */
[----:B------:R-:W-:Y:S01]  /*0ba0*/  IMAD.MOV.U32 R32, RZ, RZ, R38 ;  /* 0x000000ffff207224 */ /* 0x000fe200078e0026 */
[----:B------:R-:W-:Y:S02]  /*0bb0*/  LOP3.LUT R3, R16, R3, RZ, 0xfc, !PT ;  /* 0x0000000310037212 */ /* 0x000fe400078efcff */
[----:B------:R-:W-:Y:S02]  /*0bc0*/  LOP3.LUT R10, R17, R10, RZ, 0xfc, !PT ;  /* 0x0000000a110a7212 */ /* 0x000fe400078efcff */
[----:B------:R-:W-:Y:S02]  /*0bd0*/  LEA R36, R5, UR4, 0x1 ;  /* 0x0000000405247c11 */ /* 0x000fe4000f8e08ff */
[----:B------:R-:W-:Y:S02]  /*0be0*/  LEA R3, R3, UR4, 0x1 ;  /* 0x0000000403037c11 */ /* 0x000fe4000f8e08ff */
[----:B------:R-:W-:-:S02]  /*0bf0*/  LEA R5, R10, UR4, 0x1 ;  /* 0x000000040a057c11 */ /* 0x000fc4000f8e08ff */
[----:B------:R-:W-:-:S05]  /*0c00*/  IADD3.X R39, R9, UR9, RZ, P0, !PT ;  /* 0x0000000909277c10 */ /* 0x000fca00087fe4ff */
[----:B------:R-:W-:Y:S01]  /*0c10*/  IMAD.MOV.U32 R33, RZ, RZ, R39 ;  /* 0x000000ffff217224 */ /* 0x000fe200078e0027 */
[----:B------:R-:W-:Y:S04]  /*0c20*/  LDSM.16.M88.4 R24, [R3] ;  /* 0x000000000318783b */ /* 0x000fe80000000200 */
[----:B------:R-:W1:Y:S04]  /*0c30*/  LDSM.16.M88.4 R12, [R4+0x2000] ;  /* 0x00200000040c783b */ /* 0x000e680000000200 */
[----:B------:R-:W-:Y:S04]  /*0c40*/  LDSM.16.M88.4 R8, [R36] ;  /* 0x000000002408783b */ /* 0x000fe80000000200 */
[----:B------:R-:W2:Y:S01]  /*0c50*/  LDSM.16.M88.4 R20, [R5+0x2000] ;  /* 0x002000000514783b */ /* 0x000ea20000000200 */
[----:B------:R-:W-:Y:S06]  /*0c60*/  BAR.SYNC.DEFER_BLOCKING 0x0 ;  /* 0x0000000000007b1d */ /* 0x000fec0000010000 */
[----:B------:R-:W-:Y:S01]  /*0c70*/  @!PT LDS RZ, [RZ] ;  /* 0x00000000fffff984 */ /* 0x000fe20000000800 */
[----:B------:R-:W-:Y:S01]  /*0c80*/  @!PT LDS RZ, [RZ] ;  /* 0x00000000fffff984 */ /* 0x000fe20000000800 */
[----:B------:R-:W-:Y:S01]  /*0c90*/  @!PT LDS RZ, [RZ] ;  /* 0x00000000fffff984 */ /* 0x000fe20000000800 */
[----:B------:R-:W-:Y:S04]  /*0ca0*/  LDGSTS.E.64 [R0], desc[UR6][R38.64+0x100] ;  /* 0x0000010026007fae */ /* 0x000fe8000b921a46 */
[----:B------:R-:W0:Y:S01]  /*0cb0*/  LDGDEPBAR ;  /* 0x00000000000079af */ /* 0x000e220000000000 */
[----:B-1----:R-:W-:Y:S03]  /*0cc0*/  HMMA.16816.F32.BF16 R28, R24, R12, RZ ;  /* 0x0000000c181c723c */ /* 0x002fe600000418ff */
[----:B------:R-:W-:Y:S03]  /*0cd0*/  LDGSTS.E.BYPASS.128 [R2+0x2000], desc[UR6][R6.64+0x100] ;  /* 0x0200010006027fae */ /* 0x000fe6000b901c46 */
[----:B------:R-:W-:Y:S01]  /*0ce0*/  HMMA.16816.F32.BF16 R24, R24, R14, RZ ;  /* 0x0000000e1818723c */ /* 0x000fe200000418ff */
[----:B------:R-:W0:-:S15]  /*0cf0*/  LDGDEPBAR ;  /* 0x00000000000079af */ /* 0x000e1e0000000000 */
[----:B------:R-:W-:Y:S02]  /*0d00*/  NOP ;  /* 0x0000000000007918 */ /* 0x000fe40000000000 */
[----:B--2---:R-:W-:Y:S06]  /*0d10*/  HMMA.16816.F32.BF16 R28, R8, R20, R28 ;  /* 0x00000014081c723c */ /* 0x004fec000004181c */
[----:B------:R-:W-:Y:S01]  /*0d20*/  HMMA.16816.F32.BF16 R20, R8, R22, R24 ;  /* 0x000000160814723c */ /* 0x000fe20000041818 */
[----:B------:R-:W-:-:S04]  /*0d30*/  DEPBAR.LE SB0, 0x6 ;  /* 0x000081800000791a */ /* 0x000fc80000000000 */
[----:B------:R-:W-:Y:S06]  /*0d40*/  BAR.SYNC.DEFER_BLOCKING 0x0 ;  /* 0x0000000000007b1d */ /* 0x000fec0000010000 */
[----:B------:R-:W-:Y:S04]  /*0d50*/  LDSM.16.M88.4 R12, [R3+0x800] ;  /* 0x00080000030c783b */ /* 0x000fe80000000200 */
[----:B------:R-:W1:Y:S04]  /*0d60*/  LDSM.16.M88.4 R16, [R4+0x3000] ;  /* 0x003000000410783b */ /* 0x000e680000000200 */
[----:B------:R-:W-:Y:S04]  /*0d70*/  LDSM.16.M88.4 R24, [R36+0x800] ;  /* 0x000800002418783b */ /* 0x000fe80000000200 */
[----:B------:R-:W2:Y:S01]  /*0d80*/  LDSM.16.M88.4 R8, [R5+0x3000] ;  /* 0x003000000508783b */ /* 0x000ea20000000200 */
[----:B------:R-:W-:Y:S06]  /*0d90*/  BAR.SYNC.DEFER_BLOCKING 0x0 ;  /* 0x0000000000007b1d */ /* 0x000fec0000010000 */
[----:B------:R-:W-:Y:S01]  /*0da0*/  @!PT LDS RZ, [RZ] ;  /* 0x00000000fffff984 */ /* 0x000fe20000000800 */
[----:B------:R-:W-:Y:S01]  /*0db0*/  @!PT LDS RZ, [RZ] ;  /* 0x00000000fffff984 */ /* 0x000fe20000000800 */
[----:B------:R-:W-:Y:S01]  /*0dc0*/  @!PT LDS RZ, [RZ] ;  /* 0x00000000fffff984 */ /* 0x000fe20000000800 */
[----:B------:R-:W-:Y:S04]  /*0dd0*/  LDGSTS.E.64 [R0+0x800], desc[UR6][R32.64+0x140] ;  /* 0x0080014020007fae */ /* 0x000fe8000b921a46 */
[----:B------:R-:W0:Y:S01]  /*0de0*/  LDGDEPBAR ;  /* 0x00000000000079af */ /* 0x000e220000000000 */
[----:B-1----:R-:W-:Y:S03]  /*0df0*/  HMMA.16816.F32.BF16 R28, R12, R16, R28 ;  /* 0x000000100c1c723c */ /* 0x002fe6000004181c */
[----:B------:R-:W-:Y:S03]  /*0e00*/  LDGSTS.E.BYPASS.128 [R2+0x3000], desc[UR6][R6.64+0x140] ;  /* 0x0300014006027fae */ /* 0x000fe6000b901c46 */
[----:B------:R-:W-:Y:S01]  /*0e10*/  HMMA.16816.F32.BF16 R16, R12, R18, R20 ;  /* 0x000000120c10723c */ /* 0x000fe20000041814 */
        /* <DEDUP_REMOVED lines=489> */
[----:B------:R3:W-:Y:S04]  /*2cb0*/  LDGSTS.E.64 [R0+0x1800], desc[UR6][R32.64+0x7c0] ;  /* 0x018007c020007fae */ /* 0x0007e8000b921a46 */
[----:B------:R-:W0:Y:S01]  /*2cc0*/  LDGDEPBAR ;  /* 0x00000000000079af */ /* 0x000e220000000000 */
[----:B-1----:R-:W-:Y:S03]  /*2cd0*/  HMMA.16816.F32.BF16 R28, R24, R12, R28 ;  /* 0x0000000c181c723c */ /* 0x002fe6000004181c */
[----:B------:R1:W-:Y:S03]  /*2ce0*/  LDGSTS.E.BYPASS.128 [R2+0x5000], desc[UR6][R6.64+0x7c0] ;  /* 0x050007c006027fae */ /* 0x0003e6000b901c46 */
[----:B------:R-:W-:Y:S01]  /*2cf0*/  HMMA.16816.F32.BF16 R24, R24, R14, R16 ;  /* 0x0000000e1818723c */ /* 0x000fe20000041810 */
[----:B------:R-:W0:Y:S01]  /*2d00*/  LDGDEPBAR ;  /* 0x00000000000079af */ /* 0x000e220000000000 */
[----:B---3--:R-:W-:-:S05]  /*2d10*/  IADD3 R32, P0, R38, 0x1000, RZ ;  /* 0x0000100026207810 */ /* 0x008fca0007f1e0ff */
[----:B------:R-:W-:Y:S01]  /*2d20*/  IMAD.X R33, RZ, RZ, R39, P0 ;  /* 0x000000ffff217224 */ /* 0x000fe200000e0627 */
[----:B-1----:R-:W-:-:S05]  /*2d30*/  IADD3 R6, P1, R6, 0x2000, RZ ;  /* 0x0000200006067810 */ /* 0x002fca0007f3e0ff */
[----:B------:R-:W-:-:S05]  /*2d40*/  IMAD.X R7, RZ, RZ, R7, P1 ;  /* 0x000000ffff077224 */ /* 0x000fca00008e0607 */
        /* <DEDUP_REMOVED lines=24> */
[----:B------:R-:W1:Y:S03]  /*2ed0*/  LDSM.16.M88.4 R12, [R4+0x3000] ;  /* 0x00300000040c783b */ /* 0x000e660000000200 */
[----:B-1----:R-:W-:Y:S06]  /*2ee0*/  HMMA.16816.F32.BF16 R28, R8, R12, R28 ;  /* 0x0000000c081c723c */ /* 0x002fec000004181c */
[----:B------:R-:W-:Y:S01]  /*2ef0*/  HMMA.16816.F32.BF16 R24, R8, R14, R24 ;  /* 0x0000000e0818723c */ /* 0x000fe20000041818 */
[----:B------:R-:W-:Y:S04]  /*2f00*/  LDSM.16.M88.4 R8, [R36+0x800] ;  /* 0x000800002408783b */ /* 0x000fe80000000200 */
[----:B------:R-:W1:Y:S01]  /*2f10*/  LDSM.16.M88.4 R12, [R5+0x3000] ;  /* 0x00300000050c783b */ /* 0x000e620000000200 */
        /* <DEDUP_REMOVED lines=8> */
[----:B-1----:R-:W-:Y:S06]  /*2fa0*/  HMMA.16816.F32.BF16 R28, R8, R12, R28 ;  /* 0x0000000c081c723c */ /* 0x002fec000004181c */
        /* <DEDUP_REMOVED lines=39> */
[----:B------:R-:W-:Y:S04]  /*3220*/  LDSM.16.M88.4 R8, [R3] ;  /* 0x000000000308783b */ /* 0x000fe80000000200 */
[----:B------:R-:W1:Y:S03]  /*3230*/  LDSM.16.M88.4 R12, [R4+0x2000] ;  /* 0x00200000040c783b */ /* 0x000e660000000200 */
[----:B-1----:R-:W-:Y:S06]  /*3240*/  HMMA.16816.F32.BF16 R28, R8, R12, R28 ;  /* 0x0000000c081c723c */ /* 0x002fec000004181c */
[----:B------:R-:W-:Y:S01]  /*3250*/  HMMA.16816.F32.BF16 R24, R8, R14, R24 ;  /* 0x0000000e0818723c */ /* 0x000fe20000041818 */
[----:B------:R-:W-:Y:S04]  /*3260*/  LDSM.16.M88.4 R8, [R36] ;  /* 0x000000002408783b */ /* 0x000fe80000000200 */
[----:B------:R-:W1:Y:S01]  /*3270*/  LDSM.16.M88.4 R12, [R5+0x2000] ;  /* 0x00200000050c783b */ /* 0x000e620000000200 */
[----:B------:R-:W-:Y:S06]  /*3280*/  BAR.SYNC.DEFER_BLOCKING 0x0 ;  /* 0x0000000000007b1d */ /* 0x000fec0000010000 */
[----:B------:R-:W-:Y:S01]  /*3290*/  @!PT LDS RZ, [RZ] ;  /* 0x00000000fffff984 */ /* 0x000fe20000000800 */
[----:B------:R-:W-:Y:S01]  /*32a0*/  @!PT LDS RZ, [RZ] ;  /* 0x00000000fffff984 */ /* 0x000fe20000000800 */
[----:B------:R-:W-:Y:S01]  /*32b0*/  @!PT LDS RZ, [RZ] ;  /* 0x00000000fffff984 */ /* 0x000fe20000000800 */
[----:B------:R-:W-:Y:S04]  /*32c0*/  LDGSTS.E.64 [R0], desc[UR6][R32.64+-0x700] ;  /* 0x0000090020007fae */ /* 0x000fe8000b921a46 */
        /* <DEDUP_REMOVED lines=1067> */
[----:B------:R-:W-:Y:S02]  /*7580*/  ISETP.GE.AND P0, PT, R40, UR5, PT ;  /* 0x0000000528007c0c */ /* 0x000fe4000bf06270 */
[----:B-1----:R-:W-:-:S04]  /*7590*/  LOP3.LUT R35, R42, 0x1f, RZ, 0xc0, !PT ;  /* 0x0000001f2a237812 */ /* 0x002fc800078ec0ff */
[----:B------:R-:W-:Y:S02]  /*75a0*/  LEA.HI R44, R35, R44, RZ, 0x1e ;  /* 0x0000002c232c7211 */ /* 0x000fe400078ff0ff */
[----:B------:R-:W-:Y:S02]  /*75b0*/  LOP3.LUT R35, R42, 0x7, RZ, 0xc0, !PT ;  /* 0x000000072a237812 */ /* 0x000fe400078ec0ff */
        /* <DEDUP_REMOVED lines=12> */
[----:B------:R-:W-:Y:S04]  /*7680*/  LDGSTS.E.64 [R0], desc[UR6][R32.64+-0x800], !PT ;  /* 0x0000080020007fae */ /* 0x000fe8000f921a46 */
[----:B------:R-:W0:Y:S01]  /*7690*/  LDGDEPBAR ;  /* 0x00000000000079af */ /* 0x000e220000000000 */
[----:B-1----:R-:W-:Y:S03]  /*76a0*/  HMMA.16816.F32.BF16 R28, R8, R12, R28 ;  /* 0x0000000c081c723c */ /* 0x002fe6000004181c */
[----:B------:R-:W-:Y:S03]  /*76b0*/  LDGSTS.E.BYPASS.128 [R2+0x2000], desc[UR6][R6.64+-0x800], !PT ;  /* 0x0200080006027fae */ /* 0x000fe6000f901c46 */
        /* <DEDUP_REMOVED lines=15> */
[----:B------:R-:W-:Y:S04]  /*77b0*/  LDGSTS.E.64 [R0+0x800], desc[UR6][R32.64+-0x7c0], !PT ;  /* 0x0080084020007fae */ /* 0x000fe8000f921a46 */
        /* <DEDUP_REMOVED lines=29> */
[----:B------:R1:W-:Y:S04]  /*7990*/  LDSM.16.M88.4 R8, [R3+0x1800] ;  /* 0x001800000308783b */ /* 0x0003e80000000200 */
[----:B------:R2:W3:Y:S04]  /*79a0*/  LDSM.16.M88.4 R12, [R4+0x5000] ;  /* 0x00500000040c783b */ /* 0x0004e80000000200 */
[----:B------:R-:W-:Y:S01]  /*79b0*/  LDSM.16.M88.4 R36, [R36+0x1800] ;  /* 0x001800002424783b */ /* 0x000fe20000000200 */
[----:B-1----:R-:W-:-:S03]  /*79c0*/  SHF.R.U32.HI R3, RZ, 0x5, R42 ;  /* 0x00000005ff037819 */ /* 0x002fc6000001162a */
[----:B------:R-:W1:Y:S01]  /*79d0*/  LDSM.16.M88.4 R16, [R5+0x5000] ;  /* 0x005000000510783b */ /* 0x000e620000000200 */
[C---:B--2---:R-:W-:Y:S02]  /*79e0*/  IMAD.SHL.U32 R4, R42.reuse, 0x2, RZ ;  /* 0x000000022a047824 */ /* 0x044fe400078e00ff */
[----:B------:R-:W-:Y:S01]  /*79f0*/  IMAD.SHL.U32 R42, R42, 0x8, RZ ;  /* 0x000000082a2a7824 */ /* 0x000fe200078e00ff */
[----:B------:R-:W-:Y:S02]  /*7a00*/  BAR.SYNC.DEFER_BLOCKING 0x0 ;  /* 0x0000000000007b1d */ /* 0x000fe40000010000 */
[----:B------:R-:W-:Y:S02]  /*7a10*/  LOP3.LUT R43, R43, 0x6, R4, 0xf8, !PT ;  /* 0x000000062b2b7812 */ /* 0x000fe400078ef804 */
[----:B------:R-:W-:-:S03]  /*7a20*/  LOP3.LUT R41, R41, 0x38, R42, 0xf8, !PT ;  /* 0x0000003829297812 */ /* 0x000fc600078ef82a */
[----:B------:R-:W-:Y:S01]  /*7a30*/  IMAD R43, R44, 0x48, R43 ;  /* 0x000000482c2b7824 */ /* 0x000fe200078e022b */
[----:B------:R-:W-:-:S04]  /*7a40*/  ISETP.LT.AND P0, PT, R41, 0xc00, !P0 ;  /* 0x00000c002900780c */ /* 0x000fc80004701270 */
[----:B------:R-:W-:Y:S01]  /*7a50*/  LEA R43, R43, UR4, 0x1 ;  /* 0x000000042b2b7c11 */ /* 0x000fe2000f8e08ff */
[----:B------:R-:W-:Y:S01]  /*7a60*/  @!PT LDS RZ, [RZ] ;  /* 0x00000000fffff984 */ /* 0x000fe20000000800 */
[----:B------:R-:W-:Y:S01]  /*7a70*/  @!PT LDS RZ, [RZ] ;  /* 0x00000000fffff984 */ /* 0x000fe20000000800 */
[----:B------:R-:W-:Y:S01]  /*7a80*/  @!PT LDS RZ, [RZ] ;  /* 0x00000000fffff984 */ /* 0x000fe20000000800 */
[----:B------:R2:W-:Y:S04]  /*7a90*/  LDGSTS.E.64 [R0+0x1800], desc[UR6][R32.64+-0x740], !PT ;  /* 0x018008c020007fae */ /* 0x0005e8000f921a46 */
[----:B------:R-:W0:Y:S01]  /*7aa0*/  LDGDEPBAR ;  /* 0x00000000000079af */ /* 0x000e220000000000 */
[----:B---3--:R-:W-:Y:S03]  /*7ab0*/  HMMA.16816.F32.BF16 R28, R8, R12, R28 ;  /* 0x0000000c081c723c */ /* 0x008fe6000004181c */
[----:B------:R3:W-:Y:S03]  /*7ac0*/  LDGSTS.E.BYPASS.128 [R2+0x5000], desc[UR6][R6.64+-0x740], !PT ;  /* 0x050008c006027fae */ /* 0x0007e6000f901c46 */
[----:B------:R-:W-:Y:S01]  /*7ad0*/  HMMA.16816.F32.BF16 R24, R8, R14, R24 ;  /* 0x0000000e0818723c */ /* 0x000fe20000041818 */
[----:B------:R-:W0:Y:S06]  /*7ae0*/  LDGDEPBAR ;  /* 0x00000000000079af */ /* 0x000e2c0000000000 */
[----:B------:R-:W-:-:S05]  /*7af0*/  IMAD.SHL.U32 R8, R3, 0x4, RZ ;  /* 0x0000000403087824 */ /* 0x000fca00078e00ff */
[----:B------:R-:W-:-:S05]  /*7b00*/  LOP3.LUT R8, R45, 0x1c, R8, 0xf8, !PT ;  /* 0x0000001c2d087812 */ /* 0x000fca00078ef808 */
[----:B--2---:R-:W-:Y:S01]  /*7b10*/  IMAD R0, R8, 0x9, R35 ;  /* 0x0000000908007824 */ /* 0x004fe200078e0223 */
[----:B-1----:R-:W-:Y:S03]  /*7b20*/  HMMA.16816.F32.BF16 R28, R36, R16, R28 ;  /* 0x00000010241c723c */ /* 0x002fe6000004181c */
[----:B------:R-:W-:-:S03]  /*7b30*/  IMAD.SHL.U32 R0, R0, 0x8, RZ ;  /* 0x0000000800007824 */ /* 0x000fc600078e00ff */
[----:B------:R-:W-:Y:S01]  /*7b40*/  HMMA.16816.F32.BF16 R24, R36, R18, R24 ;  /* 0x000000122418723c */ /* 0x000fe20000041818 */
[----:B------:R-:W-:-:S04]  /*7b50*/  DEPBAR.LE SB0, 0x6 ;  /* 0x000081800000791a */ /* 0x000fc80000000000 */
[----:B------:R-:W-:Y:S01]  /*7b60*/  BAR.SYNC.DEFER_BLOCKING 0x0 ;  /* 0x0000000000007b1d */ /* 0x000fe20000010000 */
[----:B------:R-:W-:-:S12]  /*7b70*/  LEA R0, R0, UR4, 0x1 ;  /* 0x0000000400007c11 */ /* 0x000fd8000f8e08ff */
[----:B------:R-:W-:Y:S02]  /*7b80*/  F2FP.BF16.F32.PACK_AB R28, R29, R28 ;  /* 0x0000001c1d1c723e */ /* 0x000fe400000010ff */
[----:B------:R-:W-:-:S04]  /*7b90*/  F2FP.BF16.F32.PACK_AB R30, R31, R30 ;  /* 0x0000001e1f1e723e */ /* 0x000fc800000010ff */
[----:B------:R-:W-:Y:S02]  /*7ba0*/  F2FP.BF16.F32.PACK_AB R24, R25, R24 ;  /* 0x000000181918723e */ /* 0x000fe400000010ff */
[----:B------:R-:W-:Y:S01]  /*7bb0*/  F2FP.BF16.F32.PACK_AB R26, R27, R26 ;  /* 0x0000001a1b1a723e */ /* 0x000fe200000010ff */
[----:B------:R-:W-:-:S04]  /*7bc0*/  DEPBAR.LE SB0, 0x0 ;  /* 0x000080000000791a */ /* 0x000fc80000000000 */
[----:B------:R-:W-:Y:S06]  /*7bd0*/  BAR.SYNC.DEFER_BLOCKING 0x0 ;  /* 0x0000000000007b1d */ /* 0x000fec0000010000 */
[----:B------:R3:W-:Y:S04]  /*7be0*/  STS [R43], R28 ;  /* 0x0000001c2b007388 */ /* 0x0007e80000000800 */
[----:B------:R3:W-:Y:S04]  /*7bf0*/  STS [R43+0x480], R30 ;  /* 0x0004801e2b007388 */ /* 0x0007e80000000800 */
[----:B------:R3:W-:Y:S04]  /*7c00*/  STS [R43+0x40], R24 ;  /* 0x000040182b007388 */ /* 0x0007e80000000800 */
[----:B------:R3:W-:Y:S01]  /*7c10*/  STS [R43+0x4c0], R26 ;  /* 0x0004c01a2b007388 */ /* 0x0007e20000000800 */
[----:B------:R-:W-:Y:S06]  /*7c20*/  BAR.SYNC.DEFER_BLOCKING 0x0 ;  /* 0x0000000000007b1d */ /* 0x000fec0000010000 */
[----:B---3--:R-:W-:Y:S05]  /*7c30*/  @!P0 EXIT ;  /* 0x000000000000894d */ /* 0x008fea0003800000 */
[----:B------:R-:W1:Y:S01]  /*7c40*/  LDS.128 R4, [R0] ;  /* 0x0000000000047984 */ /* 0x000e620000000c00 */
[----:B------:R-:W2:Y:S01]  /*7c50*/  LDC.64 R2, c[0x0][0x220] ;  /* 0x00008800ff027b82 */ /* 0x000ea20000000a00 */
[----:B------:R-:W-:-:S04]  /*7c60*/  IMAD R41, R40, 0xc00, R41 ;  /* 0x00000c0028297824 */ /* 0x000fc800078e0229 */
[----:B--2---:R-:W-:-:S05]  /*7c70*/  IMAD.WIDE R2, R41, 0x2, R2 ;  /* 0x0000000229027825 */ /* 0x004fca00078e0202 */
[----:B-1----:R-:W-:Y:S01]  /*7c80*/  STG.E.128 desc[UR6][R2.64], R4 ;  /* 0x0000000402007986 */ /* 0x002fe2000c101d06 */
[----:B------:R-:W-:Y:S05]  /*7c90*/  EXIT ;  /* 0x000000000000794d */ /* 0x000fea0003800000 */
.L_x_0:
[----:B------:R-:W-:-:S00]  /*7ca0*/  BRA `(.L_x_0) ;  /* 0xfffffffc00fc7947 */ /* 0x000fc0000383ffff */
[----:B------:R-:W-:-:S00]  /*7cb0*/  NOP ;  /* 0x0000000000007918 */ /* 0x000fc00000000000 */
        /* <DEDUP_REMOVED lines=12> */
.L_x_1:


//--------------------- .nv.shared.triton_mm      --------------------------
	.section	.nv.shared.triton_mm,"aw",@nobits
	.sectionflags	@""
	.align	16
	.zero		1024


//--------------------- .nv.constant0.triton_mm   --------------------------
	.section	.nv.constant0.triton_mm,"a",@progbits
	.sectionflags	@""
	.align	4
.nv.constant0.triton_mm:
	.zero		560
